//
// Generated by NVIDIA NVVM Compiler
//
// Compiler Build ID: CL-36424714
// Cuda compilation tools, release 13.0, V13.0.88
// Based on NVVM 20.0.0
//

.version 9.0
.target sm_100
.address_size 64

	// .globl	_Z6kernelPfPKf

.visible .entry _Z6kernelPfPKf(
	.param .u64 .ptr .align 1 _Z6kernelPfPKf_param_0,
	.param .u64 .ptr .align 1 _Z6kernelPfPKf_param_1
)
{
	.reg .b32 	%r<2>;
	.reg .b32 	%f<3>;
	.reg .b64 	%rd<8>;

	ld.param.u64 	%rd1, [_Z6kernelPfPKf_param_0];
	ld.param.u64 	%rd2, [_Z6kernelPfPKf_param_1];
	cvta.to.global.u64 	%rd3, %rd1;
	cvta.to.global.u64 	%rd4, %rd2;
	mov.u32 	%r1, %tid.x;
	mul.wide.u32 	%rd5, %r1, 4;
	add.s64 	%rd6, %rd4, %rd5;
	ld.global.f32 	%f1, [%rd6];
	add.f32 	%f2, %f1, %f1;
	add.s64 	%rd7, %rd3, %rd5;
	st.global.f32 	[%rd7], %f2;
	ret;

}


// ===== COMPILED SASS (sm_100) =====

	.target	sm_100

	.elftype	@"ET_EXEC"


//--------------------- .note.nv.tkinfo           --------------------------
	.section	.note.nv.tkinfo,"",@"SHT_NOTE"
	.sectionflags	@"SHF_NOTE_NV_TKINFO"
	.tkinfo
        /*0018*/ 	.word	0x00000002
        /*0030*/ 	.string	""
        /*0030*/ 	.string	"ptxas"
        /*0030*/ 	.string	"Cuda compilation tools, release 13.0, V13.0.88"
        /*0030*/ 	.string	"Build cuda_13.0.r13.0/compiler.36424714_0"
        /*0030*/ 	.string	"-arch sm_100 -m 64 "



//--------------------- .note.nv.cuinfo           --------------------------
	.section	.note.nv.cuinfo,"",@"SHT_NOTE"
	.sectionflags	@"SHF_NOTE_NV_CUINFO"
        /*0018*/ 	.short	0x0002
        /*001a*/ 	.short	0x0064
        /*001c*/ 	.short	0x0082
	.zero		2


//--------------------- .nv.info                  --------------------------
	.section	.nv.info,"",@"SHT_CUDA_INFO"
	.align	4


	//----- nvinfo : EIATTR_REGCOUNT
	.align		4
        /*0000*/ 	.byte	0x04, 0x2f
        /*0002*/ 	.short	(.L_1 - .L_0)
	.align		4
.L_0:
        /*0004*/ 	.word	index@(_Z6kernelPfPKf)
        /*0008*/ 	.word	0x0000000a


	//----- nvinfo : EIATTR_FRAME_SIZE
	.align		4
.L_1:
        /*000c*/ 	.byte	0x04, 0x11
        /*000e*/ 	.short	(.L_3 - .L_2)
	.align		4
.L_2:
        /*0010*/ 	.word	index@(_Z6kernelPfPKf)
        /*0014*/ 	.word	0x00000000


	//----- nvinfo : EIATTR_MIN_STACK_SIZE
	.align		4
.L_3:
        /*0018*/ 	.byte	0x04, 0x12
        /*001a*/ 	.short	(.L_5 - .L_4)
	.align		4
.L_4:
        /*001c*/ 	.word	index@(_Z6kernelPfPKf)
        /*0020*/ 	.word	0x00000000
.L_5:


//--------------------- .nv.compat                --------------------------
	.section	.nv.compat,"",@"SHT_CUDA_COMPAT_INFO"
	.align	4
        /*0000*/ 	.byte	0x02, 0x09, 0x00, 0x00, 0x02, 0x02, 0x01, 0x00, 0x02, 0x05, 0x05, 0x00, 0x03, 0x07, 0x01, 0x01
        /*0010*/ 	.byte	0x02, 0x03, 0x00, 0x00, 0x02, 0x06, 0x01, 0x00, 0x04, 0x0b, 0x08, 0x00, 0x09, 0x00, 0x00, 0x00
        /*0020*/ 	.byte	0x00, 0x00, 0x00, 0x00


//--------------------- .nv.info._Z6kernelPfPKf   --------------------------
	.section	.nv.info._Z6kernelPfPKf,"",@"SHT_CUDA_INFO"
	.sectionflags	@""
	.align	4


	//----- nvinfo : EIATTR_CUDA_API_VERSION
	.align		4
        /*0000*/ 	.byte	0x04, 0x37
        /*0002*/ 	.short	(.L_7 - .L_6)
.L_6:
        /*0004*/ 	.word	0x00000082


	//----- nvinfo : EIATTR_KPARAM_INFO
	.align		4
.L_7:
        /*0008*/ 	.byte	0x04, 0x17
        /*000a*/ 	.short	(.L_9 - .L_8)
.L_8:
        /*000c*/ 	.word	0x00000000
        /*0010*/ 	.short	0x0001
        /*0012*/ 	.short	0x0008
        /*0014*/ 	.byte	0x00, 0xf5, 0x21, 0x00


	//----- nvinfo : EIATTR_KPARAM_INFO
	.align		4
.L_9:
        /*0018*/ 	.byte	0x04, 0x17
        /*001a*/ 	.short	(.L_11 - .L_10)
.L_10:
        /*001c*/ 	.word	0x00000000
        /*0020*/ 	.short	0x0000
        /*0022*/ 	.short	0x0000
        /*0024*/ 	.byte	0x00, 0xf5, 0x21, 0x00


	//----- nvinfo : EIATTR_SPARSE_MMA_MASK
	.align		4
.L_11:
        /*0028*/ 	.byte	0x03, 0x50
        /*002a*/ 	.short	0x0000


	//----- nvinfo : EIATTR_MAXREG_COUNT
	.align		4
        /*002c*/ 	.byte	0x03, 0x1b
        /*002e*/ 	.short	0x00ff


	//----- nvinfo : EIATTR_MERCURY_ISA_VERSION
	.align		4
        /*0030*/ 	.byte	0x03, 0x5f
        /*0032*/ 	.short	0x0101


	//----- nvinfo : EIATTR_VRC_CTA_INIT_COUNT
	.align		4
        /*0034*/ 	.byte	0x02, 0x4a
	.zero		1
	.zero		1


	//----- nvinfo : EIATTR_EXIT_INSTR_OFFSETS
	.align		4
        /*0038*/ 	.byte	0x04, 0x1c
        /*003a*/ 	.short	(.L_13 - .L_12)


	//   ....[0]....
.L_12:
        /*003c*/ 	.word	0x000000a0


	//----- nvinfo : EIATTR_CBANK_PARAM_SIZE
	.align		4
.L_13:
        /*0040*/ 	.byte	0x03, 0x19
        /*0042*/ 	.short	0x0010


	//----- nvinfo : EIATTR_PARAM_CBANK
	.align		4
        /*0044*/ 	.byte	0x04, 0x0a
        /*0046*/ 	.short	(.L_15 - .L_14)
	.align		4
.L_14:
        /*0048*/ 	.word	index@(.nv.constant0._Z6kernelPfPKf)
        /*004c*/ 	.short	0x0380
        /*004e*/ 	.short	0x0010


	//----- nvinfo : EIATTR_SW_WAR
	.align		4
.L_15:
        /*0050*/ 	.byte	0x04, 0x36
        /*0052*/ 	.short	(.L_17 - .L_16)
.L_16:
        /*0054*/ 	.word	0x00000008
.L_17:


//--------------------- .nv.callgraph             --------------------------
	.section	.nv.callgraph,"",@"SHT_CUDA_CALLGRAPH"
	.align	4
	.sectionentsize	8
	.align		4
        /*0000*/ 	.word	0x00000000
	.align		4
        /*0004*/ 	.word	0xffffffff
	.align		4
        /*0008*/ 	.word	0x00000000
	.align		4
        /*000c*/ 	.word	0xfffffffe
	.align		4
        /*0010*/ 	.word	0x00000000
	.align		4
        /*0014*/ 	.word	0xfffffffd
	.align		4
        /*0018*/ 	.word	0x00000000
	.align		4
        /*001c*/ 	.word	0xfffffffc


//--------------------- .text._Z6kernelPfPKf      --------------------------
	.section	.text._Z6kernelPfPKf,"ax",@progbits
	.align	128
        .global         _Z6kernelPfPKf
        .type           _Z6kernelPfPKf,@function
        .size           _Z6kernelPfPKf,(.L_x_1 - _Z6kernelPfPKf)
        .other          _Z6kernelPfPKf,@"STO_CUDA_ENTRY STV_DEFAULT"
_Z6kernelPfPKf:
.text._Z6kernelPfPKf:
[----:B------:R-:W-:Y:S01]  /*0000*/  LDC R1, c[0x0][0x37c] ;  /* 0x0000df00ff017b82 */ /* 0x000fe20000000800 */
[----:B------:R-:W0:Y:S07]  /*0010*/  S2R R7, SR_TID.X ;  /* 0x0000000000077919 */ /* 0x000e2e0000002100 */
[----:B------:R-:W0:Y:S01]  /*0020*/  LDC.64 R2, c[0x0][0x388] ;  /* 0x0000e200ff027b82 */ /* 0x000e220000000a00 */
[----:B------:R-:W1:Y:S07]  /*0030*/  LDCU.64 UR4, c[0x0][0x358] ;  /* 0x00006b00ff0477ac */ /* 0x000e6e0008000a00 */
[----:B------:R-:W2:Y:S01]  /*0040*/  LDC.64 R4, c[0x0][0x380] ;  /* 0x0000e000ff047b82 */ /* 0x000ea20000000a00 */
[----:B0-----:R-:W-:-:S06]  /*0050*/  IMAD.WIDE.U32 R2, R7, 0x4, R2 ;  /* 0x0000000407027825 */ /* 0x001fcc00078e0002 */
[----:B-1----:R-:W3:Y:S01]  /*0060*/  LDG.E R2, desc[UR4][R2.64] ;  /* 0x0000000402027981 */ /* 0x002ee2000c1e1900 */
[----:B--2---:R-:W-:-:S04]  /*0070*/  IMAD.WIDE.U32 R4, R7, 0x4, R4 ;  /* 0x0000000407047825 */ /* 0x004fc800078e0004 */
[----:B---3--:R-:W-:-:S05]  /*0080*/  FADD R7, R2, R2 ;  /* 0x0000000202077221 */ /* 0x008fca0000000000 */
[----:B------:R-:W-:Y:S01]  /*0090*/  STG.E desc[UR4][R4.64], R7 ;  /* 0x0000000704007986 */ /* 0x000fe2000c101904 */
[----:B------:R-:W-:Y:S05]  /*00a0*/  EXIT ;  /* 0x000000000000794d */ /* 0x000fea0003800000 */
.L_x_0:
[----:B------:R-:W-:-:S00]  /*00b0*/  BRA `(.L_x_0) ;  /* 0xfffffffc00fc7947 */ /* 0x000fc0000383ffff */
[----:B------:R-:W-:-:S00]  /*00c0*/  NOP ;  /* 0x0000000000007918 */ /* 0x000fc00000000000 */
        /* <DEDUP_REMOVED lines=11> */
.L_x_1:


//--------------------- .nv.shared.reserved.0     --------------------------
	.section	.nv.shared.reserved.0,"aw",@nobits
	.weak		__nv_reservedSMEM_offset_0_alias
	.size		__nv_reservedSMEM_offset_0_alias, 0, 64
	.other		__nv_reservedSMEM_offset_0_alias,@"STO_CUDA_RESERVED_SHARED STV_DEFAULT"
__nv_reservedSMEM_offset_0_alias:
	.zero		0
	.zero		64


//--------------------- .nv.constant0._Z6kernelPfPKf --------------------------
	.section	.nv.constant0._Z6kernelPfPKf,"a",@progbits
	.sectionflags	@""
	.align	4
.nv.constant0._Z6kernelPfPKf:
	.zero		912


//--------------------- SYMBOLS --------------------------

	.type		.nv.reservedSmem.offset0,@object
	.size		.nv.reservedSmem.offset0,0x4
